//
// Generated by NVIDIA NVVM Compiler
//
// Compiler Build ID: CL-36424714
// Cuda compilation tools, release 13.0, V13.0.88
// Based on NVVM 20.0.0
//

.version 9.0
.target sm_100
.address_size 64

	// .globl	_Z15vectorAddKernelPfS_S_i

.visible .entry _Z15vectorAddKernelPfS_S_i(
	.param .u64 .ptr .align 1 _Z15vectorAddKernelPfS_S_i_param_0,
	.param .u64 .ptr .align 1 _Z15vectorAddKernelPfS_S_i_param_1,
	.param .u64 .ptr .align 1 _Z15vectorAddKernelPfS_S_i_param_2,
	.param .u32 _Z15vectorAddKernelPfS_S_i_param_3
)
{
	.reg .pred 	%p<2>;
	.reg .b32 	%r<6>;
	.reg .b32 	%f<4>;
	.reg .b64 	%rd<11>;

	ld.param.u64 	%rd1, [_Z15vectorAddKernelPfS_S_i_param_0];
	ld.param.u64 	%rd2, [_Z15vectorAddKernelPfS_S_i_param_1];
	ld.param.u64 	%rd3, [_Z15vectorAddKernelPfS_S_i_param_2];
	ld.param.u32 	%r2, [_Z15vectorAddKernelPfS_S_i_param_3];
	mov.u32 	%r3, %ctaid.x;
	mov.u32 	%r4, %ntid.x;
	mov.u32 	%r5, %tid.x;
	mad.lo.s32 	%r1, %r3, %r4, %r5;
	setp.ge.s32 	%p1, %r1, %r2;
	@%p1 bra 	$L__BB0_2;
	cvta.to.global.u64 	%rd4, %rd1;
	cvta.to.global.u64 	%rd5, %rd2;
	cvta.to.global.u64 	%rd6, %rd3;
	mul.wide.s32 	%rd7, %r1, 4;
	add.s64 	%rd8, %rd4, %rd7;
	ld.global.f32 	%f1, [%rd8];
	add.s64 	%rd9, %rd5, %rd7;
	ld.global.f32 	%f2, [%rd9];
	add.f32 	%f3, %f1, %f2;
	add.s64 	%rd10, %rd6, %rd7;
	st.global.f32 	[%rd10], %f3;
$L__BB0_2:
	ret;

}
	// .globl	_Z15vectorSubKernelPfS_S_i
.visible .entry _Z15vectorSubKernelPfS_S_i(
	.param .u64 .ptr .align 1 _Z15vectorSubKernelPfS_S_i_param_0,
	.param .u64 .ptr .align 1 _Z15vectorSubKernelPfS_S_i_param_1,
	.param .u64 .ptr .align 1 _Z15vectorSubKernelPfS_S_i_param_2,
	.param .u32 _Z15vectorSubKernelPfS_S_i_param_3
)
{
	.reg .pred 	%p<2>;
	.reg .b32 	%r<6>;
	.reg .b32 	%f<4>;
	.reg .b64 	%rd<11>;

	ld.param.u64 	%rd1, [_Z15vectorSubKernelPfS_S_i_param_0];
	ld.param.u64 	%rd2, [_Z15vectorSubKernelPfS_S_i_param_1];
	ld.param.u64 	%rd3, [_Z15vectorSubKernelPfS_S_i_param_2];
	ld.param.u32 	%r2, [_Z15vectorSubKernelPfS_S_i_param_3];
	mov.u32 	%r3, %ctaid.x;
	mov.u32 	%r4, %ntid.x;
	mov.u32 	%r5, %tid.x;
	mad.lo.s32 	%r1, %r3, %r4, %r5;
	setp.ge.s32 	%p1, %r1, %r2;
	@%p1 bra 	$L__BB1_2;
	cvta.to.global.u64 	%rd4, %rd1;
	cvta.to.global.u64 	%rd5, %rd2;
	cvta.to.global.u64 	%rd6, %rd3;
	mul.wide.s32 	%rd7, %r1, 4;
	add.s64 	%rd8, %rd4, %rd7;
	ld.global.f32 	%f1, [%rd8];
	add.s64 	%rd9, %rd5, %rd7;
	ld.global.f32 	%f2, [%rd9];
	sub.f32 	%f3, %f1, %f2;
	add.s64 	%rd10, %rd6, %rd7;
	st.global.f32 	[%rd10], %f3;
$L__BB1_2:
	ret;

}
	// .globl	_Z15vectorMulKernelPfS_S_i
.visible .entry _Z15vectorMulKernelPfS_S_i(
	.param .u64 .ptr .align 1 _Z15vectorMulKernelPfS_S_i_param_0,
	.param .u64 .ptr .align 1 _Z15vectorMulKernelPfS_S_i_param_1,
	.param .u64 .ptr .align 1 _Z15vectorMulKernelPfS_S_i_param_2,
	.param .u32 _Z15vectorMulKernelPfS_S_i_param_3
)
{
	.reg .pred 	%p<2>;
	.reg .b32 	%r<6>;
	.reg .b32 	%f<4>;
	.reg .b64 	%rd<11>;

	ld.param.u64 	%rd1, [_Z15vectorMulKernelPfS_S_i_param_0];
	ld.param.u64 	%rd2, [_Z15vectorMulKernelPfS_S_i_param_1];
	ld.param.u64 	%rd3, [_Z15vectorMulKernelPfS_S_i_param_2];
	ld.param.u32 	%r2, [_Z15vectorMulKernelPfS_S_i_param_3];
	mov.u32 	%r3, %ctaid.x;
	mov.u32 	%r4, %ntid.x;
	mov.u32 	%r5, %tid.x;
	mad.lo.s32 	%r1, %r3, %r4, %r5;
	setp.ge.s32 	%p1, %r1, %r2;
	@%p1 bra 	$L__BB2_2;
	cvta.to.global.u64 	%rd4, %rd1;
	cvta.to.global.u64 	%rd5, %rd2;
	cvta.to.global.u64 	%rd6, %rd3;
	mul.wide.s32 	%rd7, %r1, 4;
	add.s64 	%rd8, %rd4, %rd7;
	ld.global.f32 	%f1, [%rd8];
	add.s64 	%rd9, %rd5, %rd7;
	ld.global.f32 	%f2, [%rd9];
	mul.f32 	%f3, %f1, %f2;
	add.s64 	%rd10, %rd6, %rd7;
	st.global.f32 	[%rd10], %f3;
$L__BB2_2:
	ret;

}


// ===== COMPILED SASS (sm_100) =====

	.target	sm_100

	.elftype	@"ET_EXEC"


//--------------------- .note.nv.tkinfo           --------------------------
	.section	.note.nv.tkinfo,"",@"SHT_NOTE"
	.sectionflags	@"SHF_NOTE_NV_TKINFO"
	.tkinfo
        /*0018*/ 	.word	0x00000002
        /*0030*/ 	.string	""
        /*0030*/ 	.string	"ptxas"
        /*0030*/ 	.string	"Cuda compilation tools, release 13.0, V13.0.88"
        /*0030*/ 	.string	"Build cuda_13.0.r13.0/compiler.36424714_0"
        /*0030*/ 	.string	"-arch sm_100 -m 64 "



//--------------------- .note.nv.cuinfo           --------------------------
	.section	.note.nv.cuinfo,"",@"SHT_NOTE"
	.sectionflags	@"SHF_NOTE_NV_CUINFO"
        /*0018*/ 	.short	0x0002
        /*001a*/ 	.short	0x0064
        /*001c*/ 	.short	0x0082
	.zero		2


//--------------------- .nv.info                  --------------------------
	.section	.nv.info,"",@"SHT_CUDA_INFO"
	.align	4


	//----- nvinfo : EIATTR_REGCOUNT
	.align		4
        /*0000*/ 	.byte	0x04, 0x2f
        /*0002*/ 	.short	(.L_1 - .L_0)
	.align		4
.L_0:
        /*0004*/ 	.word	index@(_Z15vectorAddKernelPfS_S_i)
        /*0008*/ 	.word	0x0000000c


	//----- nvinfo : EIATTR_FRAME_SIZE
	.align		4
.L_1:
        /*000c*/ 	.byte	0x04, 0x11
        /*000e*/ 	.short	(.L_3 - .L_2)
	.align		4
.L_2:
        /*0010*/ 	.word	index@(_Z15vectorAddKernelPfS_S_i)
        /*0014*/ 	.word	0x00000000


	//----- nvinfo : EIATTR_REGCOUNT
	.align		4
.L_3:
        /*0018*/ 	.byte	0x04, 0x2f
        /*001a*/ 	.short	(.L_5 - .L_4)
	.align		4
.L_4:
        /*001c*/ 	.word	index@(_Z15vectorSubKernelPfS_S_i)
        /*0020*/ 	.word	0x0000000c


	//----- nvinfo : EIATTR_FRAME_SIZE
	.align		4
.L_5:
        /*0024*/ 	.byte	0x04, 0x11
        /*0026*/ 	.short	(.L_7 - .L_6)
	.align		4
.L_6:
        /*0028*/ 	.word	index@(_Z15vectorSubKernelPfS_S_i)
        /*002c*/ 	.word	0x00000000


	//----- nvinfo : EIATTR_REGCOUNT
	.align		4
.L_7:
        /*0030*/ 	.byte	0x04, 0x2f
        /*0032*/ 	.short	(.L_9 - .L_8)
	.align		4
.L_8:
        /*0034*/ 	.word	index@(_Z15vectorMulKernelPfS_S_i)
        /*0038*/ 	.word	0x0000000c


	//----- nvinfo : EIATTR_FRAME_SIZE
	.align		4
.L_9:
        /*003c*/ 	.byte	0x04, 0x11
        /*003e*/ 	.short	(.L_11 - .L_10)
	.align		4
.L_10:
        /*0040*/ 	.word	index@(_Z15vectorMulKernelPfS_S_i)
        /*0044*/ 	.word	0x00000000


	//----- nvinfo : EIATTR_MIN_STACK_SIZE
	.align		4
.L_11:
        /*0048*/ 	.byte	0x04, 0x12
        /*004a*/ 	.short	(.L_13 - .L_12)
	.align		4
.L_12:
        /*004c*/ 	.word	index@(_Z15vectorMulKernelPfS_S_i)
        /*0050*/ 	.word	0x00000000


	//----- nvinfo : EIATTR_MIN_STACK_SIZE
	.align		4
.L_13:
        /*0054*/ 	.byte	0x04, 0x12
        /*0056*/ 	.short	(.L_15 - .L_14)
	.align		4
.L_14:
        /*0058*/ 	.word	index@(_Z15vectorSubKernelPfS_S_i)
        /*005c*/ 	.word	0x00000000


	//----- nvinfo : EIATTR_MIN_STACK_SIZE
	.align		4
.L_15:
        /*0060*/ 	.byte	0x04, 0x12
        /*0062*/ 	.short	(.L_17 - .L_16)
	.align		4
.L_16:
        /*0064*/ 	.word	index@(_Z15vectorAddKernelPfS_S_i)
        /*0068*/ 	.word	0x00000000
.L_17:


//--------------------- .nv.compat                --------------------------
	.section	.nv.compat,"",@"SHT_CUDA_COMPAT_INFO"
	.align	4
        /*0000*/ 	.byte	0x02, 0x09, 0x00, 0x00, 0x02, 0x02, 0x01, 0x00, 0x02, 0x05, 0x05, 0x00, 0x03, 0x07, 0x01, 0x01
        /*0010*/ 	.byte	0x02, 0x03, 0x00, 0x00, 0x02, 0x06, 0x01, 0x00, 0x04, 0x0b, 0x08, 0x00, 0x09, 0x00, 0x00, 0x00
        /*0020*/ 	.byte	0x00, 0x00, 0x00, 0x00


//--------------------- .nv.info._Z15vectorMulKernelPfS_S_i --------------------------
	.section	.nv.info._Z15vectorMulKernelPfS_S_i,"",@"SHT_CUDA_INFO"
	.sectionflags	@""
	.align	4


	//----- nvinfo : EIATTR_CUDA_API_VERSION
	.align		4
        /*0000*/ 	.byte	0x04, 0x37
        /*0002*/ 	.short	(.L_19 - .L_18)
.L_18:
        /*0004*/ 	.word	0x00000082


	//----- nvinfo : EIATTR_KPARAM_INFO
	.align		4
.L_19:
        /*0008*/ 	.byte	0x04, 0x17
        /*000a*/ 	.short	(.L_21 - .L_20)
.L_20:
        /*000c*/ 	.word	0x00000000
        /*0010*/ 	.short	0x0003
        /*0012*/ 	.short	0x0018
        /*0014*/ 	.byte	0x00, 0xf0, 0x11, 0x00


	//----- nvinfo : EIATTR_KPARAM_INFO
	.align		4
.L_21:
        /*0018*/ 	.byte	0x04, 0x17
        /*001a*/ 	.short	(.L_23 - .L_22)
.L_22:
        /*001c*/ 	.word	0x00000000
        /*0020*/ 	.short	0x0002
        /*0022*/ 	.short	0x0010
        /*0024*/ 	.byte	0x00, 0xf5, 0x21, 0x00


	//----- nvinfo : EIATTR_KPARAM_INFO
	.align		4
.L_23:
        /*0028*/ 	.byte	0x04, 0x17
        /*002a*/ 	.short	(.L_25 - .L_24)
.L_24:
        /*002c*/ 	.word	0x00000000
        /*0030*/ 	.short	0x0001
        /*0032*/ 	.short	0x0008
        /*0034*/ 	.byte	0x00, 0xf5, 0x21, 0x00


	//----- nvinfo : EIATTR_KPARAM_INFO
	.align		4
.L_25:
        /*0038*/ 	.byte	0x04, 0x17
        /*003a*/ 	.short	(.L_27 - .L_26)
.L_26:
        /*003c*/ 	.word	0x00000000
        /*0040*/ 	.short	0x0000
        /*0042*/ 	.short	0x0000
        /*0044*/ 	.byte	0x00, 0xf5, 0x21, 0x00


	//----- nvinfo : EIATTR_SPARSE_MMA_MASK
	.align		4
.L_27:
        /*0048*/ 	.byte	0x03, 0x50
        /*004a*/ 	.short	0x0000


	//----- nvinfo : EIATTR_MAXREG_COUNT
	.align		4
        /*004c*/ 	.byte	0x03, 0x1b
        /*004e*/ 	.short	0x00ff


	//----- nvinfo : EIATTR_MERCURY_ISA_VERSION
	.align		4
        /*0050*/ 	.byte	0x03, 0x5f
        /*0052*/ 	.short	0x0101


	//----- nvinfo : EIATTR_VRC_CTA_INIT_COUNT
	.align		4
        /*0054*/ 	.byte	0x02, 0x4a
	.zero		1
	.zero		1


	//----- nvinfo : EIATTR_EXIT_INSTR_OFFSETS
	.align		4
        /*0058*/ 	.byte	0x04, 0x1c
        /*005a*/ 	.short	(.L_29 - .L_28)


	//   ....[0]....
.L_28:
        /*005c*/ 	.word	0x00000070


	//   ....[1]....
        /*0060*/ 	.word	0x00000130


	//----- nvinfo : EIATTR_CBANK_PARAM_SIZE
	.align		4
.L_29:
        /*0064*/ 	.byte	0x03, 0x19
        /*0066*/ 	.short	0x001c


	//----- nvinfo : EIATTR_PARAM_CBANK
	.align		4
        /*0068*/ 	.byte	0x04, 0x0a
        /*006a*/ 	.short	(.L_31 - .L_30)
	.align		4
.L_30:
        /*006c*/ 	.word	index@(.nv.constant0._Z15vectorMulKernelPfS_S_i)
        /*0070*/ 	.short	0x0380
        /*0072*/ 	.short	0x001c


	//----- nvinfo : EIATTR_SW_WAR
	.align		4
.L_31:
        /*0074*/ 	.byte	0x04, 0x36
        /*0076*/ 	.short	(.L_33 - .L_32)
.L_32:
        /*0078*/ 	.word	0x00000008
.L_33:


//--------------------- .nv.info._Z15vectorSubKernelPfS_S_i --------------------------
	.section	.nv.info._Z15vectorSubKernelPfS_S_i,"",@"SHT_CUDA_INFO"
	.sectionflags	@""
	.align	4


	//----- nvinfo : EIATTR_CUDA_API_VERSION
	.align		4
        /*0000*/ 	.byte	0x04, 0x37
        /*0002*/ 	.short	(.L_35 - .L_34)
.L_34:
        /*0004*/ 	.word	0x00000082


	//----- nvinfo : EIATTR_KPARAM_INFO
	.align		4
.L_35:
        /*0008*/ 	.byte	0x04, 0x17
        /*000a*/ 	.short	(.L_37 - .L_36)
.L_36:
        /*000c*/ 	.word	0x00000000
        /*0010*/ 	.short	0x0003
        /*0012*/ 	.short	0x0018
        /*0014*/ 	.byte	0x00, 0xf0, 0x11, 0x00


	//----- nvinfo : EIATTR_KPARAM_INFO
	.align		4
.L_37:
        /*0018*/ 	.byte	0x04, 0x17
        /*001a*/ 	.short	(.L_39 - .L_38)
.L_38:
        /*001c*/ 	.word	0x00000000
        /*0020*/ 	.short	0x0002
        /*0022*/ 	.short	0x0010
        /*0024*/ 	.byte	0x00, 0xf5, 0x21, 0x00


	//----- nvinfo : EIATTR_KPARAM_INFO
	.align		4
.L_39:
        /*0028*/ 	.byte	0x04, 0x17
        /*002a*/ 	.short	(.L_41 - .L_40)
.L_40:
        /*002c*/ 	.word	0x00000000
        /*0030*/ 	.short	0x0001
        /*0032*/ 	.short	0x0008
        /*0034*/ 	.byte	0x00, 0xf5, 0x21, 0x00


	//----- nvinfo : EIATTR_KPARAM_INFO
	.align		4
.L_41:
        /*0038*/ 	.byte	0x04, 0x17
        /*003a*/ 	.short	(.L_43 - .L_42)
.L_42:
        /*003c*/ 	.word	0x00000000
        /*0040*/ 	.short	0x0000
        /*0042*/ 	.short	0x0000
        /*0044*/ 	.byte	0x00, 0xf5, 0x21, 0x00


	//----- nvinfo : EIATTR_SPARSE_MMA_MASK
	.align		4
.L_43:
        /*0048*/ 	.byte	0x03, 0x50
        /*004a*/ 	.short	0x0000


	//----- nvinfo : EIATTR_MAXREG_COUNT
	.align		4
        /*004c*/ 	.byte	0x03, 0x1b
        /*004e*/ 	.short	0x00ff


	//----- nvinfo : EIATTR_MERCURY_ISA_VERSION
	.align		4
        /*0050*/ 	.byte	0x03, 0x5f
        /*0052*/ 	.short	0x0101


	//----- nvinfo : EIATTR_VRC_CTA_INIT_COUNT
	.align		4
        /*0054*/ 	.byte	0x02, 0x4a
	.zero		1
	.zero		1


	//----- nvinfo : EIATTR_EXIT_INSTR_OFFSETS
	.align		4
        /*0058*/ 	.byte	0x04, 0x1c
        /*005a*/ 	.short	(.L_45 - .L_44)


	//   ....[0]....
.L_44:
        /*005c*/ 	.word	0x00000070


	//   ....[1]....
        /*0060*/ 	.word	0x00000130


	//----- nvinfo : EIATTR_CBANK_PARAM_SIZE
	.align		4
.L_45:
        /*0064*/ 	.byte	0x03, 0x19
        /*0066*/ 	.short	0x001c


	//----- nvinfo : EIATTR_PARAM_CBANK
	.align		4
        /*0068*/ 	.byte	0x04, 0x0a
        /*006a*/ 	.short	(.L_47 - .L_46)
	.align		4
.L_46:
        /*006c*/ 	.word	index@(.nv.constant0._Z15vectorSubKernelPfS_S_i)
        /*0070*/ 	.short	0x0380
        /*0072*/ 	.short	0x001c


	//----- nvinfo : EIATTR_SW_WAR
	.align		4
.L_47:
        /*0074*/ 	.byte	0x04, 0x36
        /*0076*/ 	.short	(.L_49 - .L_48)
.L_48:
        /*0078*/ 	.word	0x00000008
.L_49:


//--------------------- .nv.info._Z15vectorAddKernelPfS_S_i --------------------------
	.section	.nv.info._Z15vectorAddKernelPfS_S_i,"",@"SHT_CUDA_INFO"
	.sectionflags	@""
	.align	4


	//----- nvinfo : EIATTR_CUDA_API_VERSION
	.align		4
        /*0000*/ 	.byte	0x04, 0x37
        /*0002*/ 	.short	(.L_51 - .L_50)
.L_50:
        /*0004*/ 	.word	0x00000082


	//----- nvinfo : EIATTR_KPARAM_INFO
	.align		4
.L_51:
        /*0008*/ 	.byte	0x04, 0x17
        /*000a*/ 	.short	(.L_53 - .L_52)
.L_52:
        /*000c*/ 	.word	0x00000000
        /*0010*/ 	.short	0x0003
        /*0012*/ 	.short	0x0018
        /*0014*/ 	.byte	0x00, 0xf0, 0x11, 0x00


	//----- nvinfo : EIATTR_KPARAM_INFO
	.align		4
.L_53:
        /*0018*/ 	.byte	0x04, 0x17
        /*001a*/ 	.short	(.L_55 - .L_54)
.L_54:
        /*001c*/ 	.word	0x00000000
        /*0020*/ 	.short	0x0002
        /*0022*/ 	.short	0x0010
        /*0024*/ 	.byte	0x00, 0xf5, 0x21, 0x00


	//----- nvinfo : EIATTR_KPARAM_INFO
	.align		4
.L_55:
        /*0028*/ 	.byte	0x04, 0x17
        /*002a*/ 	.short	(.L_57 - .L_56)
.L_56:
        /*002c*/ 	.word	0x00000000
        /*0030*/ 	.short	0x0001
        /*0032*/ 	.short	0x0008
        /*0034*/ 	.byte	0x00, 0xf5, 0x21, 0x00


	//----- nvinfo : EIATTR_KPARAM_INFO
	.align		4
.L_57:
        /*0038*/ 	.byte	0x04, 0x17
        /*003a*/ 	.short	(.L_59 - .L_58)
.L_58:
        /*003c*/ 	.word	0x00000000
        /*0040*/ 	.short	0x0000
        /*0042*/ 	.short	0x0000
        /*0044*/ 	.byte	0x00, 0xf5, 0x21, 0x00


	//----- nvinfo : EIATTR_SPARSE_MMA_MASK
	.align		4
.L_59:
        /*0048*/ 	.byte	0x03, 0x50
        /*004a*/ 	.short	0x0000


	//----- nvinfo : EIATTR_MAXREG_COUNT
	.align		4
        /*004c*/ 	.byte	0x03, 0x1b
        /*004e*/ 	.short	0x00ff


	//----- nvinfo : EIATTR_MERCURY_ISA_VERSION
	.align		4
        /*0050*/ 	.byte	0x03, 0x5f
        /*0052*/ 	.short	0x0101


	//----- nvinfo : EIATTR_VRC_CTA_INIT_COUNT
	.align		4
        /*0054*/ 	.byte	0x02, 0x4a
	.zero		1
	.zero		1


	//----- nvinfo : EIATTR_EXIT_INSTR_OFFSETS
	.align		4
        /*0058*/ 	.byte	0x04, 0x1c
        /*005a*/ 	.short	(.L_61 - .L_60)


	//   ....[0]....
.L_60:
        /*005c*/ 	.word	0x00000070


	//   ....[1]....
        /*0060*/ 	.word	0x00000130


	//----- nvinfo : EIATTR_CBANK_PARAM_SIZE
	.align		4
.L_61:
        /*0064*/ 	.byte	0x03, 0x19
        /*0066*/ 	.short	0x001c


	//----- nvinfo : EIATTR_PARAM_CBANK
	.align		4
        /*0068*/ 	.byte	0x04, 0x0a
        /*006a*/ 	.short	(.L_63 - .L_62)
	.align		4
.L_62:
        /*006c*/ 	.word	index@(.nv.constant0._Z15vectorAddKernelPfS_S_i)
        /*0070*/ 	.short	0x0380
        /*0072*/ 	.short	0x001c


	//----- nvinfo : EIATTR_SW_WAR
	.align		4
.L_63:
        /*0074*/ 	.byte	0x04, 0x36
        /*0076*/ 	.short	(.L_65 - .L_64)
.L_64:
        /*0078*/ 	.word	0x00000008
.L_65:


//--------------------- .nv.callgraph             --------------------------
	.section	.nv.callgraph,"",@"SHT_CUDA_CALLGRAPH"
	.align	4
	.sectionentsize	8
	.align		4
        /*0000*/ 	.word	0x00000000
	.align		4
        /*0004*/ 	.word	0xffffffff
	.align		4
        /*0008*/ 	.word	0x00000000
	.align		4
        /*000c*/ 	.word	0xfffffffe
	.align		4
        /*0010*/ 	.word	0x00000000
	.align		4
        /*0014*/ 	.word	0xfffffffd
	.align		4
        /*0018*/ 	.word	0x00000000
	.align		4
        /*001c*/ 	.word	0xfffffffc


//--------------------- .text._Z15vectorMulKernelPfS_S_i --------------------------
	.section	.text._Z15vectorMulKernelPfS_S_i,"ax",@progbits
	.align	128
        .global         _Z15vectorMulKernelPfS_S_i
        .type           _Z15vectorMulKernelPfS_S_i,@function
        .size           _Z15vectorMulKernelPfS_S_i,(.L_x_3 - _Z15vectorMulKernelPfS_S_i)
        .other          _Z15vectorMulKernelPfS_S_i,@"STO_CUDA_ENTRY STV_DEFAULT"
_Z15vectorMulKernelPfS_S_i:
.text._Z15vectorMulKernelPfS_S_i:
[----:B------:R-:W-:Y:S01]  /*0000*/  LDC R1, c[0x0][0x37c] ;  /* 0x0000df00ff017b82 */ /* 0x000fe20000000800 */
[----:B------:R-:W0:Y:S07]  /*0010*/  S2R R0, SR_TID.X ;  /* 0x0000000000007919 */ /* 0x000e2e0000002100 */
[----:B------:R-:W0:Y:S01]  /*0020*/  S2UR UR4, SR_CTAID.X ;  /* 0x00000000000479c3 */ /* 0x000e220000002500 */
[----:B------:R-:W1:Y:S07]  /*0030*/  LDCU UR5, c[0x0][0x398] ;  /* 0x00007300ff0577ac */ /* 0x000e6e0008000800 */
[----:B------:R-:W0:Y:S02]  /*0040*/  LDC R9, c[0x0][0x360] ;  /* 0x0000d800ff097b82 */ /* 0x000e240000000800 */
[----:B0-----:R-:W-:-:S05]  /*0050*/  IMAD R9, R9, UR4, R0 ;  /* 0x0000000409097c24 */ /* 0x001fca000f8e0200 */
[----:B-1----:R-:W-:-:S13]  /*0060*/  ISETP.GE.AND P0, PT, R9, UR5, PT ;  /* 0x0000000509007c0c */ /* 0x002fda000bf06270 */
[----:B------:R-:W-:Y:S05]  /*0070*/  @P0 EXIT ;  /* 0x000000000000094d */ /* 0x000fea0003800000 */
[----:B------:R-:W0:Y:S01]  /*0080*/  LDC.64 R2, c[0x0][0x380] ;  /* 0x0000e000ff027b82 */ /* 0x000e220000000a00 */
[----:B------:R-:W1:Y:S07]  /*0090*/  LDCU.64 UR4, c[0x0][0x358] ;  /* 0x00006b00ff0477ac */ /* 0x000e6e0008000a00 */
[----:B------:R-:W2:Y:S08]  /*00a0*/  LDC.64 R4, c[0x0][0x388] ;  /* 0x0000e200ff047b82 */ /* 0x000eb00000000a00 */
[----:B------:R-:W3:Y:S01]  /*00b0*/  LDC.64 R6, c[0x0][0x390] ;  /* 0x0000e400ff067b82 */ /* 0x000ee20000000a00 */
[----:B0-----:R-:W-:-:S06]  /*00c0*/  IMAD.WIDE R2, R9, 0x4, R2 ;  /* 0x0000000409027825 */ /* 0x001fcc00078e0202 */
[----:B-1----:R-:W4:Y:S01]  /*00d0*/  LDG.E R2, desc[UR4][R2.64] ;  /* 0x0000000402027981 */ /* 0x002f22000c1e1900 */
[----:B--2---:R-:W-:-:S06]  /*00e0*/  IMAD.WIDE R4, R9, 0x4, R4 ;  /* 0x0000000409047825 */ /* 0x004fcc00078e0204 */
[----:B------:R-:W4:Y:S01]  /*00f0*/  LDG.E R5, desc[UR4][R4.64] ;  /* 0x0000000404057981 */ /* 0x000f22000c1e1900 */
[----:B---3--:R-:W-:-:S04]  /*0100*/  IMAD.WIDE R6, R9, 0x4, R6 ;  /* 0x0000000409067825 */ /* 0x008fc800078e0206 */
[----:B----4-:R-:W-:-:S05]  /*0110*/  FMUL R9, R2, R5 ;  /* 0x0000000502097220 */ /* 0x010fca0000400000 */
[----:B------:R-:W-:Y:S01]  /*0120*/  STG.E desc[UR4][R6.64], R9 ;  /* 0x0000000906007986 */ /* 0x000fe2000c101904 */
[----:B------:R-:W-:Y:S05]  /*0130*/  EXIT ;  /* 0x000000000000794d */ /* 0x000fea0003800000 */
.L_x_0:
[----:B------:R-:W-:-:S00]  /*0140*/  BRA `(.L_x_0) ;  /* 0xfffffffc00fc7947 */ /* 0x000fc0000383ffff */
[----:B------:R-:W-:-:S00]  /*0150*/  NOP ;  /* 0x0000000000007918 */ /* 0x000fc00000000000 */
        /* <DEDUP_REMOVED lines=10> */
.L_x_3:


//--------------------- .text._Z15vectorSubKernelPfS_S_i --------------------------
	.section	.text._Z15vectorSubKernelPfS_S_i,"ax",@progbits
	.align	128
        .global         _Z15vectorSubKernelPfS_S_i
        .type           _Z15vectorSubKernelPfS_S_i,@function
        .size           _Z15vectorSubKernelPfS_S_i,(.L_x_4 - _Z15vectorSubKernelPfS_S_i)
        .other          _Z15vectorSubKernelPfS_S_i,@"STO_CUDA_ENTRY STV_DEFAULT"
_Z15vectorSubKernelPfS_S_i:
.text._Z15vectorSubKernelPfS_S_i:
        /* <DEDUP_REMOVED lines=17> */
[----:B----4-:R-:W-:-:S05]  /*0110*/  FADD R9, R2, -R5 ;  /* 0x8000000502097221 */ /* 0x010fca0000000000 */
[----:B------:R-:W-:Y:S01]  /*0120*/  STG.E desc[UR4][R6.64], R9 ;  /* 0x0000000906007986 */ /* 0x000fe2000c101904 */
[----:B------:R-:W-:Y:S05]  /*0130*/  EXIT ;  /* 0x000000000000794d */ /* 0x000fea0003800000 */
.L_x_1:
        /* <DEDUP_REMOVED lines=12> */
.L_x_4:


//--------------------- .text._Z15vectorAddKernelPfS_S_i --------------------------
	.section	.text._Z15vectorAddKernelPfS_S_i,"ax",@progbits
	.align	128
        .global         _Z15vectorAddKernelPfS_S_i
        .type           _Z15vectorAddKernelPfS_S_i,@function
        .size           _Z15vectorAddKernelPfS_S_i,(.L_x_5 - _Z15vectorAddKernelPfS_S_i)
        .other          _Z15vectorAddKernelPfS_S_i,@"STO_CUDA_ENTRY STV_DEFAULT"
_Z15vectorAddKernelPfS_S_i:
.text._Z15vectorAddKernelPfS_S_i:
        /* <DEDUP_REMOVED lines=17> */
[----:B----4-:R-:W-:-:S05]  /*0110*/  FADD R9, R2, R5 ;  /* 0x0000000502097221 */ /* 0x010fca0000000000 */
[----:B------:R-:W-:Y:S01]  /*0120*/  STG.E desc[UR4][R6.64], R9 ;  /* 0x0000000906007986 */ /* 0x000fe2000c101904 */
[----:B------:R-:W-:Y:S05]  /*0130*/  EXIT ;  /* 0x000000000000794d */ /* 0x000fea0003800000 */
.L_x_2:
        /* <DEDUP_REMOVED lines=12> */
.L_x_5:


//--------------------- .nv.shared.reserved.0     --------------------------
	.section	.nv.shared.reserved.0,"aw",@nobits
	.weak		__nv_reservedSMEM_offset_0_alias
	.size		__nv_reservedSMEM_offset_0_alias, 0, 64
	.other		__nv_reservedSMEM_offset_0_alias,@"STO_CUDA_RESERVED_SHARED STV_DEFAULT"
__nv_reservedSMEM_offset_0_alias:
	.zero		0
	.zero		64


//--------------------- .nv.constant0._Z15vectorMulKernelPfS_S_i --------------------------
	.section	.nv.constant0._Z15vectorMulKernelPfS_S_i,"a",@progbits
	.sectionflags	@""
	.align	4
.nv.constant0._Z15vectorMulKernelPfS_S_i:
	.zero		924


//--------------------- .nv.constant0._Z15vectorSubKernelPfS_S_i --------------------------
	.section	.nv.constant0._Z15vectorSubKernelPfS_S_i,"a",@progbits
	.sectionflags	@""
	.align	4
.nv.constant0._Z15vectorSubKernelPfS_S_i:
	.zero		924


//--------------------- .nv.constant0._Z15vectorAddKernelPfS_S_i --------------------------
	.section	.nv.constant0._Z15vectorAddKernelPfS_S_i,"a",@progbits
	.sectionflags	@""
	.align	4
.nv.constant0._Z15vectorAddKernelPfS_S_i:
	.zero		924


//--------------------- SYMBOLS --------------------------

	.type		.nv.reservedSmem.offset0,@object
	.size		.nv.reservedSmem.offset0,0x4
